	.headerflags	@"EF_CUDA_TEXMODE_UNIFIED EF_CUDA_64BIT_ADDRESS EF_CUDA_ACCELERATORS EF_CUDA_SM90 EF_CUDA_VIRTUAL_SM(EF_CUDA_SM90)"
	.elftype	@"ET_EXEC"


//--------------------- .nv.info                  --------------------------
	.section	.nv.info,"",@"SHT_CUDA_INFO"
	.align	4


	//----- nvinfo : EIATTR_REGCOUNT
	.align		4
        /*0000*/ 	.byte	0x04, 0x2f
        /*0002*/ 	.short	(.L_3 - .L_2)
	.align		4
.L_2:
        /*0004*/ 	.word	index@(triton_poi_fused__native_batch_norm_legit_no_training_add_convolution_14)
        /*0008*/ 	.word	0x00000050


	//----- nvinfo : EIATTR_MIN_STACK_SIZE
	.align		4
.L_3:
        /*000c*/ 	.byte	0x04, 0x12
        /*000e*/ 	.short	(.L_5 - .L_4)
	.align		4
.L_4:
        /*0010*/ 	.word	index@(triton_poi_fused__native_batch_norm_legit_no_training_add_convolution_14)
        /*0014*/ 	.word	0x00000000


	//----- nvinfo : EIATTR_FRAME_SIZE
	.align		4
.L_5:
        /*0018*/ 	.byte	0x04, 0x11
        /*001a*/ 	.short	(.L_7 - .L_6)
	.align		4
.L_6:
        /*001c*/ 	.word	index@(triton_poi_fused__native_batch_norm_legit_no_training_add_convolution_14)
        /*0020*/ 	.word	0x00000000


	//----- nvinfo : EIATTR_MIN_STACK_SIZE
	.align		4
.L_7:
        /*0024*/ 	.byte	0x04, 0x12
        /*0026*/ 	.short	(.L_9 - .L_8)
	.align		4
.L_8:
        /*0028*/ 	.word	index@(triton_poi_fused__native_batch_norm_legit_no_training_add_convolution_14)
        /*002c*/ 	.word	0x00000000
.L_9:


//--------------------- .nv.info.triton_poi_fused__native_batch_norm_legit_no_training_add_convolution_14 --------------------------
	.section	.nv.info.triton_poi_fused__native_batch_norm_legit_no_training_add_convolution_14,"",@"SHT_CUDA_INFO"
	.sectionflags	@""
	.align	4


	//----- nvinfo : EIATTR_CUDA_API_VERSION
	.align		4
        /*0000*/ 	.byte	0x04, 0x37
        /*0002*/ 	.short	(.L_11 - .L_10)
.L_10:
        /*0004*/ 	.word	0x0000007c


	//----- nvinfo : EIATTR_KPARAM_INFO
	.align		4
.L_11:
        /*0008*/ 	.byte	0x04, 0x17
        /*000a*/ 	.short	(.L_13 - .L_12)
.L_12:
        /*000c*/ 	.word	0x00000000
        /*0010*/ 	.short	0x0009
        /*0012*/ 	.short	0x0044
        /*0014*/ 	.byte	0x00, 0xf0, 0x11, 0x00


	//----- nvinfo : EIATTR_KPARAM_INFO
	.align		4
.L_13:
        /*0018*/ 	.byte	0x04, 0x17
        /*001a*/ 	.short	(.L_15 - .L_14)
.L_14:
        /*001c*/ 	.word	0x00000000
        /*0020*/ 	.short	0x0008
        /*0022*/ 	.short	0x0040
        /*0024*/ 	.byte	0x00, 0xf0, 0x11, 0x00


	//----- nvinfo : EIATTR_KPARAM_INFO
	.align		4
.L_15:
        /*0028*/ 	.byte	0x04, 0x17
        /*002a*/ 	.short	(.L_17 - .L_16)
.L_16:
        /*002c*/ 	.word	0x00000000
        /*0030*/ 	.short	0x0007
        /*0032*/ 	.short	0x0038
        /*0034*/ 	.byte	0x00, 0xf4, 0x21, 0x00


	//----- nvinfo : EIATTR_KPARAM_INFO
	.align		4
.L_17:
        /*0038*/ 	.byte	0x04, 0x17
        /*003a*/ 	.short	(.L_19 - .L_18)
.L_18:
        /*003c*/ 	.word	0x00000000
        /*0040*/ 	.short	0x0006
        /*0042*/ 	.short	0x0030
        /*0044*/ 	.byte	0x00, 0xf4, 0x21, 0x00


	//----- nvinfo : EIATTR_KPARAM_INFO
	.align		4
.L_19:
        /*0048*/ 	.byte	0x04, 0x17
        /*004a*/ 	.short	(.L_21 - .L_20)
.L_20:
        /*004c*/ 	.word	0x00000000
        /*0050*/ 	.short	0x0005
        /*0052*/ 	.short	0x0028
        /*0054*/ 	.byte	0x00, 0xf4, 0x21, 0x00


	//----- nvinfo : EIATTR_KPARAM_INFO
	.align		4
.L_21:
        /*0058*/ 	.byte	0x04, 0x17
        /*005a*/ 	.short	(.L_23 - .L_22)
.L_22:
        /*005c*/ 	.word	0x00000000
        /*0060*/ 	.short	0x0004
        /*0062*/ 	.short	0x0020
        /*0064*/ 	.byte	0x00, 0xf4, 0x21, 0x00


	//----- nvinfo : EIATTR_KPARAM_INFO
	.align		4
.L_23:
        /*0068*/ 	.byte	0x04, 0x17
        /*006a*/ 	.short	(.L_25 - .L_24)
.L_24:
        /*006c*/ 	.word	0x00000000
        /*0070*/ 	.short	0x0003
        /*0072*/ 	.short	0x0018
        /*0074*/ 	.byte	0x00, 0xf4, 0x21, 0x00


	//----- nvinfo : EIATTR_KPARAM_INFO
	.align		4
.L_25:
        /*0078*/ 	.byte	0x04, 0x17
        /*007a*/ 	.short	(.L_27 - .L_26)
.L_26:
        /*007c*/ 	.word	0x00000000
        /*0080*/ 	.short	0x0002
        /*0082*/ 	.short	0x0010
        /*0084*/ 	.byte	0x00, 0xf4, 0x21, 0x00


	//----- nvinfo : EIATTR_KPARAM_INFO
	.align		4
.L_27:
        /*0088*/ 	.byte	0x04, 0x17
        /*008a*/ 	.short	(.L_29 - .L_28)
.L_28:
        /*008c*/ 	.word	0x00000000
        /*0090*/ 	.short	0x0001
        /*0092*/ 	.short	0x0008
        /*0094*/ 	.byte	0x00, 0xf4, 0x21, 0x00


	//----- nvinfo : EIATTR_KPARAM_INFO
	.align		4
.L_29:
        /*0098*/ 	.byte	0x04, 0x17
        /*009a*/ 	.short	(.L_31 - .L_30)
.L_30:
        /*009c*/ 	.word	0x00000000
        /*00a0*/ 	.short	0x0000
        /*00a2*/ 	.short	0x0000
        /*00a4*/ 	.byte	0x00, 0xf4, 0x21, 0x00


	//----- nvinfo : EIATTR_SPARSE_MMA_MASK
	.align		4
.L_31:
        /*00a8*/ 	.byte	0x03, 0x50
        /*00aa*/ 	.short	0x0000


	//----- nvinfo : EIATTR_MAXREG_COUNT
	.align		4
        /*00ac*/ 	.byte	0x03, 0x1b
        /*00ae*/ 	.short	0x00ff


	//----- nvinfo : EIATTR_EXIT_INSTR_OFFSETS
	.align		4
        /*00b0*/ 	.byte	0x04, 0x1c
        /*00b2*/ 	.short	(.L_33 - .L_32)


	//   ....[0]....
.L_32:
        /*00b4*/ 	.word	0x00001570


	//   ....[1]....
        /*00b8*/ 	.word	0x000015c0


	//----- nvinfo : EIATTR_REQNTID
	.align		4
.L_33:
        /*00bc*/ 	.byte	0x04, 0x10
        /*00be*/ 	.short	(.L_35 - .L_34)
.L_34:
        /*00c0*/ 	.word	0x00000100
        /*00c4*/ 	.word	0x00000001
        /*00c8*/ 	.word	0x00000001


	//----- nvinfo : EIATTR_CBANK_PARAM_SIZE
	.align		4
.L_35:
        /*00cc*/ 	.byte	0x03, 0x19
        /*00ce*/ 	.short	0x0048


	//----- nvinfo : EIATTR_PARAM_CBANK
	.align		4
        /*00d0*/ 	.byte	0x04, 0x0a
        /*00d2*/ 	.short	(.L_37 - .L_36)
	.align		4
.L_36:
        /*00d4*/ 	.word	index@(.nv.constant0.triton_poi_fused__native_batch_norm_legit_no_training_add_convolution_14)
        /*00d8*/ 	.short	0x0210
        /*00da*/ 	.short	0x0048


	//----- nvinfo : EIATTR_SW_WAR
	.align		4
.L_37:
        /*00dc*/ 	.byte	0x04, 0x36
        /*00de*/ 	.short	(.L_39 - .L_38)
.L_38:
        /*00e0*/ 	.word	0x00000008
.L_39:


//--------------------- .nv.callgraph             --------------------------
	.section	.nv.callgraph,"",@"SHT_CUDA_CALLGRAPH"
	.align	4
	.sectionentsize	8
	.align		4
        /*0000*/ 	.word	0x00000000
	.align		4
        /*0004*/ 	.word	0xffffffff
	.align		4
        /*0008*/ 	.word	0x00000000
	.align		4
        /*000c*/ 	.word	0xfffffffe
	.align		4
        /*0010*/ 	.word	0x00000000
	.align		4
        /*0014*/ 	.word	0xfffffffd
	.align		4
        /*0018*/ 	.word	0x00000000
	.align		4
        /*001c*/ 	.word	0xfffffffc


//--------------------- .nv.constant4             --------------------------
	.section	.nv.constant4,"a",@progbits
	.align	8
	.align		8
.nv.constant4:
        /*0000*/ 	.dword	_$_str
	.align		8
        /*0008*/ 	.dword	_$_str_$_2


//--------------------- .text.triton_poi_fused__native_batch_norm_legit_no_training_add_convolution_14 --------------------------
	.section	.text.triton_poi_fused__native_batch_norm_legit_no_training_add_convolution_14,"ax",@progbits
	.sectionflags	@"SHF_BARRIERS=1"
	.align	128
        .global         triton_poi_fused__native_batch_norm_legit_no_training_add_convolution_14
        .type           triton_poi_fused__native_batch_norm_legit_no_training_add_convolution_14,@function
        .size           triton_poi_fused__native_batch_norm_legit_no_training_add_convolution_14,(.L_x_1 - triton_poi_fused__native_batch_norm_legit_no_training_add_convolution_14)
        .other          triton_poi_fused__native_batch_norm_legit_no_training_add_convolution_14,@"STO_CUDA_ENTRY STV_DEFAULT"
triton_poi_fused__native_batch_norm_legit_no_training_add_convolution_14:
.text.triton_poi_fused__native_batch_norm_legit_no_training_add_convolution_14:
[----:B------:R-:W0:Y:S01]  /*0000*/  LDC R1, c[0x0][0x28] ;  /* 0x00000a00ff017b82 */ /* 0x000e220000000800 */
[----:B------:R-:W1:Y:S07]  /*0010*/  S2R R2, SR_TID.X ;  /* 0x0000000000027919 */ /* 0x000e6e0000002100 */
[----:B------:R-:W2:Y:S01]  /*0020*/  LDC.64 R14, c[0x0][0x210] ;  /* 0x00008400ff0e7b82 */ /* 0x000ea20000000a00 */
[----:B------:R-:W-:Y:S02]  /*0030*/  CS2R R16, SRZ ;  /* 0x0000000000107805 */ /* 0x000fe4000001ff00 */
[----:B------:R-:W-:Y:S01]  /*0040*/  CS2R R18, SRZ ;  /* 0x0000000000127805 */ /* 0x000fe2000001ff00 */
[----:B------:R-:W3:Y:S01]  /*0050*/  S2R R0, SR_CTAID.Y ;  /* 0x0000000000007919 */ /* 0x000ee20000002600 */
[----:B------:R-:W-:Y:S01]  /*0060*/  ULDC.64 UR6, c[0x0][0x208] ;  /* 0x0000820000067ab9 */ /* 0x000fe20000000a00 */
[----:B------:R-:W-:Y:S01]  /*0070*/  CS2R R20, SRZ ;  /* 0x0000000000147805 */ /* 0x000fe2000001ff00 */
[----:B------:R-:W4:Y:S01]  /*0080*/  S2R R77, SR_CTAID.X ;  /* 0x00000000004d7919 */ /* 0x000f220000002500 */
[----:B------:R-:W-:-:S02]  /*0090*/  CS2R R22, SRZ ;  /* 0x0000000000167805 */ /* 0x000fc4000001ff00 */
[----:B------:R-:W-:Y:S02]  /*00a0*/  CS2R R36, SRZ ;  /* 0x0000000000247805 */ /* 0x000fe4000001ff00 */
[----:B------:R-:W-:Y:S02]  /*00b0*/  CS2R R38, SRZ ;  /* 0x0000000000267805 */ /* 0x000fe4000001ff00 */
[----:B------:R-:W-:Y:S02]  /*00c0*/  CS2R R28, SRZ ;  /* 0x00000000001c7805 */ /* 0x000fe4000001ff00 */
[----:B------:R-:W-:Y:S01]  /*00d0*/  CS2R R30, SRZ ;  /* 0x00000000001e7805 */ /* 0x000fe2000001ff00 */
[----:B------:R-:W5:Y:S08]  /*00e0*/  S2UR UR5, SR_CgaCtaId ;  /* 0x00000000000579c3 */ /* 0x000f700000008800 */
[----:B------:R-:W5:Y:S08]  /*00f0*/  LDC.64 R4, c[0x0][0x220] ;  /* 0x00008800ff047b82 */ /* 0x000f700000000a00 */
[----:B------:R-:W5:Y:S01]  /*0100*/  LDC.64 R24, c[0x0][0x218] ;  /* 0x00008600ff187b82 */ /* 0x000f620000000a00 */
[----:B-1----:R-:W-:-:S02]  /*0110*/  SHF.L.U32 R32, R2, 0x2, RZ ;  /* 0x0000000202207819 */ /* 0x002fc400000006ff */
[----:B------:R-:W-:Y:S02]  /*0120*/  SHF.R.U32.HI R3, RZ, 0x6, R2 ;  /* 0x00000006ff037819 */ /* 0x000fe40000011602 */
[----:B------:R-:W-:Y:S02]  /*0130*/  LOP3.LUT R62, R32, 0xfc, RZ, 0xc0, !PT ;  /* 0x000000fc203e7812 */ /* 0x000fe400078ec0ff */
[----:B---3--:R-:W-:Y:S02]  /*0140*/  SHF.L.U32 R0, R0, 0x4, RZ ;  /* 0x0000000400007819 */ /* 0x008fe400000006ff */
[----:B------:R-:W-:Y:S02]  /*0150*/  SGXT.U32 R3, R3, 0x2 ;  /* 0x000000020303781a */ /* 0x000fe40000000000 */
[----:B----4-:R-:W-:Y:S02]  /*0160*/  PRMT R26, R62, 0x6540, R77 ;  /* 0x000065403e1a7816 */ /* 0x010fe4000000004d */
[----:B------:R-:W-:-:S02]  /*0170*/  LOP3.LUT R3, R0, R3, RZ, 0xfc, !PT ;  /* 0x0000000300037212 */ /* 0x000fc400078efcff */
[----:B------:R-:W-:Y:S02]  /*0180*/  ISETP.GE.AND P0, PT, R26, 0x200, PT ;  /* 0x000002001a00780c */ /* 0x000fe40003f06270 */
[C---:B------:R-:W-:Y:S02]  /*0190*/  LEA R7, R3.reuse, R26, 0x9 ;  /* 0x0000001a03077211 */ /* 0x040fe400078e48ff */
[C---:B------:R-:W-:Y:S02]  /*01a0*/  ISETP.LT.AND P3, PT, R3.reuse, 0x100, !P0 ;  /* 0x000001000300780c */ /* 0x040fe40004761270 */
[----:B------:R-:W-:Y:S01]  /*01b0*/  LOP3.LUT R35, R3, 0x4, RZ, 0xfc, !PT ;  /* 0x0000000403237812 */ /* 0x000fe200078efcff */
[----:B--2---:R-:W-:-:S03]  /*01c0*/  IMAD.WIDE R64, R7, 0x4, R14 ;  /* 0x0000000407407825 */ /* 0x004fc600078e020e */
[C---:B------:R-:W-:Y:S02]  /*01d0*/  ISETP.LT.AND P2, PT, R35.reuse, 0x100, !P0 ;  /* 0x000001002300780c */ /* 0x040fe40004741270 */
[----:B------:R-:W-:-:S05]  /*01e0*/  LEA R35, R35, R26, 0x9 ;  /* 0x0000001a23237211 */ /* 0x000fca00078e48ff */
[----:B------:R-:W2:Y:S01]  /*01f0*/  @P3 LDG.E.EL.128 R16, desc[UR6][R64.64] ;  /* 0x0000000640103981 */ /* 0x000ea2000c2e1d00 */
[----:B------:R-:W-:Y:S01]  /*0200*/  IMAD.WIDE R12, R35, 0x4, R14 ;  /* 0x00000004230c7825 */ /* 0x000fe200078e020e */
[----:B------:R-:W-:-:S04]  /*0210*/  LOP3.LUT R27, R3, 0x8, RZ, 0xfc, !PT ;  /* 0x00000008031b7812 */ /* 0x000fc800078efcff */
[----:B------:R-:W3:Y:S01]  /*0220*/  @P2 LDG.E.EL.128 R20, desc[UR6][R12.64] ;  /* 0x000000060c142981 */ /* 0x000ee2000c2e1d00 */
[C---:B------:R-:W-:Y:S02]  /*0230*/  ISETP.LT.AND P1, PT, R27.reuse, 0x100, !P0 ;  /* 0x000001001b00780c */ /* 0x040fe40004721270 */
[----:B------:R-:W-:-:S05]  /*0240*/  LEA R27, R27, R26, 0x9 ;  /* 0x0000001a1b1b7211 */ /* 0x000fca00078e48ff */
[----:B------:R-:W-:-:S06]  /*0250*/  IMAD.WIDE R40, R27, 0x4, R14 ;  /* 0x000000041b287825 */ /* 0x000fcc00078e020e */
[----:B------:R-:W4:Y:S01]  /*0260*/  @P1 LDG.E.EL.128 R36, desc[UR6][R40.64] ;  /* 0x0000000628241981 */ /* 0x000f22000c2e1d00 */
[----:B------:R-:W-:-:S04]  /*0270*/  LOP3.LUT R3, R3, 0xc, RZ, 0xfc, !PT ;  /* 0x0000000c03037812 */ /* 0x000fc800078efcff */
[C---:B------:R-:W-:Y:S02]  /*0280*/  ISETP.LT.AND P0, PT, R3.reuse, 0x100, !P0 ;  /* 0x000001000300780c */ /* 0x040fe40004701270 */
[----:B------:R-:W-:-:S05]  /*0290*/  LEA R26, R3, R26, 0x9 ;  /* 0x0000001a031a7211 */ /* 0x000fca00078e48ff */
[----:B------:R-:W-:-:S06]  /*02a0*/  IMAD.WIDE R14, R26, 0x4, R14 ;  /* 0x000000041a0e7825 */ /* 0x000fcc00078e020e */
[----:B------:R-:W4:Y:S01]  /*02b0*/  @P0 LDG.E.EL.128 R28, desc[UR6][R14.64] ;  /* 0x000000060e1c0981 */ /* 0x000f22000c2e1d00 */
[----:B------:R-:W-:Y:S01]  /*02c0*/  SHF.R.U32.HI R33, RZ, 0x8, R32 ;  /* 0x00000008ff217819 */ /* 0x000fe20000011620 */
[----:B------:R-:W-:Y:S02]  /*02d0*/  UMOV UR4, 0x400 ;  /* 0x0000040000047882 */ /* 0x000fe40000000000 */
[----:B-----5:R-:W-:Y:S01]  /*02e0*/  UPRMT UR4, UR5, 0x654, UR4 ;  /* 0x0000065405047896 */ /* 0x020fe20008000004 */
[----:B------:R-:W-:Y:S02]  /*02f0*/  SGXT.U32 R33, R33, 0x2 ;  /* 0x000000022121781a */ /* 0x000fe40000000000 */
[----:B------:R-:W-:Y:S02]  /*0300*/  LOP3.LUT R3, R32, 0x3fc, RZ, 0xc0, !PT ;  /* 0x000003fc20037812 */ /* 0x000fe400078ec0ff */
[----:B------:R-:W-:Y:S02]  /*0310*/  LOP3.LUT R43, R33, 0x3fc, R32, 0xf8, !PT ;  /* 0x000003fc212b7812 */ /* 0x000fe400078ef820 */
[----:B------:R-:W-:-:S02]  /*0320*/  LEA R66, R33, UR4, 0x2 ;  /* 0x0000000421427c11 */ /* 0x000fc4000f8e10ff */
[----:B------:R-:W-:Y:S02]  /*0330*/  LEA R43, R43, UR4, 0x2 ;  /* 0x000000042b2b7c11 */ /* 0x000fe4000f8e10ff */
[----:B------:R-:W-:Y:S02]  /*0340*/  LEA R66, R3, R66, 0x2 ;  /* 0x0000004203427211 */ /* 0x000fe400078e10ff */
[----:B------:R-:W-:-:S04]  /*0350*/  LOP3.LUT R58, R2, 0xff, RZ, 0xc0, !PT ;  /* 0x000000ff023a7812 */ /* 0x000fc800078ec0ff */
[----:B------:R-:W-:Y:S02]  /*0360*/  LEA R58, R58, UR4, 0x2 ;  /* 0x000000043a3a7c11 */ /* 0x000fe4000f8e10ff */
[----:B------:R-:W-:Y:S02]  /*0370*/  CS2R R8, SRZ ;  /* 0x0000000000087805 */ /* 0x000fe4000001ff00 */
[----:B------:R-:W-:Y:S01]  /*0380*/  CS2R R10, SRZ ;  /* 0x00000000000a7805 */ /* 0x000fe2000001ff00 */
[--C-:B0-----:R-:W-:Y:S01]  /*0390*/  IMAD.WIDE R6, R7, 0x4, R4.reuse ;  /* 0x0000000407067825 */ /* 0x101fe200078e0204 */
[----:B------:R-:W-:Y:S02]  /*03a0*/  CS2R R48, SRZ ;  /* 0x0000000000307805 */ /* 0x000fe4000001ff00 */
[----:B------:R-:W-:Y:S01]  /*03b0*/  CS2R R50, SRZ ;  /* 0x0000000000327805 */ /* 0x000fe2000001ff00 */
[----:B------:R-:W-:Y:S01]  /*03c0*/  IMAD.WIDE R34, R35, 0x4, R4 ;  /* 0x0000000423227825 */ /* 0x000fe200078e0204 */
[----:B--2---:R-:W-:Y:S04]  /*03d0*/  STS [R43], R16 ;  /* 0x000000102b007388 */ /* 0x004fe80000000800 */
[----:B------:R-:W-:Y:S04]  /*03e0*/  STS [R66+0x4], R17 ;  /* 0x0000041142007388 */ /* 0x000fe80000000800 */
[----:B------:R-:W-:Y:S04]  /*03f0*/  STS [R66+0x8], R18 ;  /* 0x0000081242007388 */ /* 0x000fe80000000800 */
[----:B------:R-:W-:Y:S01]  /*0400*/  STS [R66+0xc], R19 ;  /* 0x00000c1342007388 */ /* 0x000fe20000000800 */
[----:B------:R-:W-:Y:S06]  /*0410*/  BAR.SYNC.DEFER_BLOCKING 0x0 ;  /* 0x0000000000007b1d */ /* 0x000fec0000010000 */
[----:B------:R-:W-:Y:S04]  /*0420*/  LDS R53, [R58] ;  /* 0x000000003a357984 */ /* 0x000fe80000000800 */
[----:B------:R-:W-:Y:S04]  /*0430*/  LDS R33, [R58+0x404] ;  /* 0x000404003a217984 */ /* 0x000fe80000000800 */
[----:B------:R-:W-:Y:S04]  /*0440*/  LDS R55, [R58+0x808] ;  /* 0x000808003a377984 */ /* 0x000fe80000000800 */
[----:B------:R-:W-:Y:S01]  /*0450*/  LDS R57, [R58+0xc0c] ;  /* 0x000c0c003a397984 */ /* 0x000fe20000000800 */
[----:B------:R-:W-:Y:S06]  /*0460*/  BAR.SYNC.DEFER_BLOCKING 0x0 ;  /* 0x0000000000007b1d */ /* 0x000fec0000010000 */
[----:B---3--:R-:W-:Y:S04]  /*0470*/  STS [R43], R20 ;  /* 0x000000142b007388 */ /* 0x008fe80000000800 */
[----:B------:R-:W-:Y:S04]  /*0480*/  STS [R66+0x4], R21 ;  /* 0x0000041542007388 */ /* 0x000fe80000000800 */
[----:B------:R-:W-:Y:S04]  /*0490*/  STS [R66+0x8], R22 ;  /* 0x0000081642007388 */ /* 0x000fe80000000800 */
[----:B------:R-:W-:Y:S01]  /*04a0*/  STS [R66+0xc], R23 ;  /* 0x00000c1742007388 */ /* 0x000fe20000000800 */
[----:B------:R-:W-:Y:S06]  /*04b0*/  BAR.SYNC.DEFER_BLOCKING 0x0 ;  /* 0x0000000000007b1d */ /* 0x000fec0000010000 */
[----:B------:R-:W-:Y:S04]  /*04c0*/  LDS R59, [R58] ;  /* 0x000000003a3b7984 */ /* 0x000fe80000000800 */
[----:B------:R-:W-:Y:S04]  /*04d0*/  LDS R61, [R58+0x404] ;  /* 0x000404003a3d7984 */ /* 0x000fe80000000800 */
[----:B------:R-:W-:Y:S04]  /*04e0*/  LDS R63, [R58+0x808] ;  /* 0x000808003a3f7984 */ /* 0x000fe80000000800 */
[----:B------:R-:W0:Y:S01]  /*04f0*/  LDS R67, [R58+0xc0c] ;  /* 0x000c0c003a437984 */ /* 0x000e220000000800 */
[----:B------:R-:W-:Y:S06]  /*0500*/  BAR.SYNC.DEFER_BLOCKING 0x0 ;  /* 0x0000000000007b1d */ /* 0x000fec0000010000 */
[----:B----4-:R-:W-:Y:S04]  /*0510*/  STS [R43], R36 ;  /* 0x000000242b007388 */ /* 0x010fe80000000800 */
[----:B------:R-:W-:Y:S04]  /*0520*/  STS [R66+0x4], R37 ;  /* 0x0000042542007388 */ /* 0x000fe80000000800 */
[----:B------:R-:W-:Y:S04]  /*0530*/  STS [R66+0x8], R38 ;  /* 0x0000082642007388 */ /* 0x000fe80000000800 */
[----:B------:R-:W-:Y:S01]  /*0540*/  STS [R66+0xc], R39 ;  /* 0x00000c2742007388 */ /* 0x000fe20000000800 */
[----:B------:R-:W-:Y:S06]  /*0550*/  BAR.SYNC.DEFER_BLOCKING 0x0 ;  /* 0x0000000000007b1d */ /* 0x000fec0000010000 */
[----:B------:R-:W-:Y:S04]  /*0560*/  LDS R69, [R58] ;  /* 0x000000003a457984 */ /* 0x000fe80000000800 */
[----:B------:R-:W-:Y:S04]  /*0570*/  LDS R71, [R58+0x404] ;  /* 0x000404003a477984 */ /* 0x000fe80000000800 */
[----:B------:R-:W-:Y:S04]  /*0580*/  LDS R73, [R58+0x808] ;  /* 0x000808003a497984 */ /* 0x000fe80000000800 */
[----:B------:R-:W1:Y:S01]  /*0590*/  LDS R75, [R58+0xc0c] ;  /* 0x000c0c003a4b7984 */ /* 0x000e620000000800 */
[----:B------:R-:W-:Y:S06]  /*05a0*/  BAR.SYNC.DEFER_BLOCKING 0x0 ;  /* 0x0000000000007b1d */ /* 0x000fec0000010000 */
[----:B------:R-:W-:Y:S04]  /*05b0*/  STS [R43], R28 ;  /* 0x0000001c2b007388 */ /* 0x000fe80000000800 */
[----:B------:R-:W-:Y:S04]  /*05c0*/  STS [R66+0x4], R29 ;  /* 0x0000041d42007388 */ /* 0x000fe80000000800 */
[----:B------:R-:W-:Y:S04]  /*05d0*/  STS [R66+0x8], R30 ;  /* 0x0000081e42007388 */ /* 0x000fe80000000800 */
[----:B------:R-:W-:Y:S01]  /*05e0*/  STS [R66+0xc], R31 ;  /* 0x00000c1f42007388 */ /* 0x000fe20000000800 */
[----:B------:R-:W-:Y:S06]  /*05f0*/  BAR.SYNC.DEFER_BLOCKING 0x0 ;  /* 0x0000000000007b1d */ /* 0x000fec0000010000 */
[----:B------:R2:W3:Y:S04]  /*0600*/  @P3 LDG.E.EL.128 R8, desc[UR6][R6.64] ;  /* 0x0000000606083981 */ /* 0x0004e8000c2e1d00 */
[----:B------:R-:W4:Y:S01]  /*0610*/  @P2 LDG.E.EL.128 R48, desc[UR6][R34.64] ;  /* 0x0000000622302981 */ /* 0x000f22000c2e1d00 */
[----:B------:R-:W-:-:S02]  /*0620*/  CS2R R44, SRZ ;  /* 0x00000000002c7805 */ /* 0x000fc4000001ff00 */
[----:B------:R-:W-:Y:S02]  /*0630*/  CS2R R46, SRZ ;  /* 0x00000000002e7805 */ /* 0x000fe4000001ff00 */
[----:B------:R-:W-:Y:S01]  /*0640*/  PRMT R60, R2, 0x6540, R77 ;  /* 0x00006540023c7816 */ /* 0x000fe2000000004d */
[----:B------:R-:W-:Y:S01]  /*0650*/  HFMA2.MMA R42, -RZ, RZ, 0, 0 ;  /* 0x00000000ff2a7435 */ /* 0x000fe200000001ff */
[----:B------:R-:W-:Y:S01]  /*0660*/  LDS R52, [R58+0x808] ;  /* 0x000808003a347984 */ /* 0x000fe20000000800 */
[----:B--2---:R-:W-:-:S03]  /*0670*/  IMAD.WIDE R6, R27, 0x4, R4 ;  /* 0x000000041b067825 */ /* 0x004fc600078e0204 */
[----:B------:R-:W2:Y:S04]  /*0680*/  LDS R54, [R58+0xc0c] ;  /* 0x000c0c003a367984 */ /* 0x000ea80000000800 */
[----:B------:R-:W5:Y:S01]  /*0690*/  @P1 LDG.E.EL.128 R44, desc[UR6][R6.64] ;  /* 0x00000006062c1981 */ /* 0x000f62000c2e1d00 */
[C---:B------:R-:W-:Y:S01]  /*06a0*/  ISETP.GE.AND P4, PT, R60.reuse, 0x200, PT ;  /* 0x000002003c00780c */ /* 0x040fe20003f86270 */
[----:B------:R-:W-:Y:S02]  /*06b0*/  IMAD.WIDE R24, R60, 0x4, R24 ;  /* 0x000000043c187825 */ /* 0x000fe400078e0218 */
[----:B------:R-:W0:Y:S02]  /*06c0*/  LDS R56, [R58] ;  /* 0x000000003a387984 */ /* 0x000e240000000800 */
[----:B------:R-:W-:Y:S01]  /*06d0*/  IMAD.WIDE R4, R26, 0x4, R4 ;  /* 0x000000041a047825 */ /* 0x000fe200078e0204 */
[----:B------:R-:W-:-:S07]  /*06e0*/  CS2R R26, SRZ ;  /* 0x00000000001a7805 */ /* 0x000fce000001ff00 */
[----:B------:R1:W0:Y:S02]  /*06f0*/  @!P4 LDG.E.EL R42, desc[UR6][R24.64] ;  /* 0x00000006182ac981 */ /* 0x000224000c2e1900 */
[----:B-1----:R-:W-:-:S06]  /*0700*/  CS2R R24, SRZ ;  /* 0x0000000000187805 */ /* 0x002fcc000001ff00 */
[----:B------:R1:W2:Y:S01]  /*0710*/  @P0 LDG.E.EL.128 R24, desc[UR6][R4.64] ;  /* 0x0000000604180981 */ /* 0x0002a2000c2e1d00 */
[----:B------:R-:W-:-:S04]  /*0720*/  SHF.R.U32.HI R2, RZ, 0x2, R2 ;  /* 0x00000002ff027819 */ /* 0x000fc80000011602 */
[----:B------:R-:W-:-:S04]  /*0730*/  SGXT.U32 R2, R2, 0x6 ;  /* 0x000000060202781a */ /* 0x000fc80000000000 */
[----:B------:R-:W-:Y:S02]  /*0740*/  PRMT R2, R2, 0x6540, R77 ;  /* 0x0000654002027816 */ /* 0x000fe4000000004d */
[----:B------:R-:W0:Y:S01]  /*0750*/  LDS R77, [R58+0x404] ;  /* 0x000404003a4d7984 */ /* 0x000e220000000800 */
[----:B------:R-:W-:Y:S01]  /*0760*/  BAR.SYNC.DEFER_BLOCKING 0x0 ;  /* 0x0000000000007b1d */ /* 0x000fe20000010000 */
[----:B------:R-:W-:-:S05]  /*0770*/  LOP3.LUT R0, R0, 0xc, R32, 0xf8, !PT ;  /* 0x0000000c00007812 */ /* 0x000fca00078ef820 */
[----:B---3--:R-:W-:Y:S04]  /*0780*/  STS [R43], R8 ;  /* 0x000000082b007388 */ /* 0x008fe80000000800 */
[----:B------:R-:W-:Y:S04]  /*0790*/  STS [R66+0x4], R9 ;  /* 0x0000040942007388 */ /* 0x000fe80000000800 */
[----:B------:R-:W-:Y:S04]  /*07a0*/  STS [R66+0x8], R10 ;  /* 0x0000080a42007388 */ /* 0x000fe80000000800 */
[----:B------:R-:W-:Y:S01]  /*07b0*/  STS [R66+0xc], R11 ;  /* 0x00000c0b42007388 */ /* 0x000fe20000000800 */
[----:B------:R-:W-:Y:S06]  /*07c0*/  BAR.SYNC.DEFER_BLOCKING 0x0 ;  /* 0x0000000000007b1d */ /* 0x000fec0000010000 */
[----:B-1----:R-:W-:Y:S04]  /*07d0*/  LDS R5, [R58] ;  /* 0x000000003a057984 */ /* 0x002fe80000000800 */
[----:B------:R-:W-:Y:S04]  /*07e0*/  LDS R68, [R58+0x404] ;  /* 0x000404003a447984 */ /* 0x000fe80000000800 */
[----:B------:R-:W-:Y:S04]  /*07f0*/  LDS R34, [R58+0x808] ;  /* 0x000808003a227984 */ /* 0x000fe80000000800 */
[----:B------:R-:W-:Y:S01]  /*0800*/  LDS R35, [R58+0xc0c] ;  /* 0x000c0c003a237984 */ /* 0x000fe20000000800 */
[----:B------:R-:W-:Y:S06]  /*0810*/  BAR.SYNC.DEFER_BLOCKING 0x0 ;  /* 0x0000000000007b1d */ /* 0x000fec0000010000 */
[----:B----4-:R-:W-:Y:S04]  /*0820*/  STS [R43], R48 ;  /* 0x000000302b007388 */ /* 0x010fe80000000800 */
[----:B------:R1:W-:Y:S04]  /*0830*/  STS [R66+0x4], R49 ;  /* 0x0000043142007388 */ /* 0x0003e80000000800 */
[----:B------:R-:W-:Y:S04]  /*0840*/  STS [R66+0x8], R50 ;  /* 0x0000083242007388 */ /* 0x000fe80000000800 */
[----:B------:R3:W-:Y:S01]  /*0850*/  STS [R66+0xc], R51 ;  /* 0x00000c3342007388 */ /* 0x0007e20000000800 */
[----:B-1----:R-:W1:Y:S08]  /*0860*/  LDC.64 R48, c[0x0][0x230] ;  /* 0x00008c00ff307b82 */ /* 0x002e700000000a00 */
[----:B------:R-:W-:Y:S06]  /*0870*/  BAR.SYNC.DEFER_BLOCKING 0x0 ;  /* 0x0000000000007b1d */ /* 0x000fec0000010000 */
[----:B------:R-:W-:Y:S04]  /*0880*/  LDS R32, [R58] ;  /* 0x000000003a207984 */ /* 0x000fe80000000800 */
[----:B------:R-:W-:Y:S04]  /*0890*/  LDS R11, [R58+0x404] ;  /* 0x000404003a0b7984 */ /* 0x000fe80000000800 */
[----:B------:R-:W-:Y:S04]  /*08a0*/  LDS R6, [R58+0x808] ;  /* 0x000808003a067984 */ /* 0x000fe80000000800 */
[----:B------:R-:W-:Y:S01]  /*08b0*/  LDS R4, [R58+0xc0c] ;  /* 0x000c0c003a047984 */ /* 0x000fe20000000800 */
[----:B------:R-:W-:Y:S06]  /*08c0*/  BAR.SYNC.DEFER_BLOCKING 0x0 ;  /* 0x0000000000007b1d */ /* 0x000fec0000010000 */
[----:B-----5:R-:W-:Y:S04]  /*08d0*/  STS [R43], R44 ;  /* 0x0000002c2b007388 */ /* 0x020fe80000000800 */
[----:B------:R4:W-:Y:S04]  /*08e0*/  STS [R66+0x4], R45 ;  /* 0x0000042d42007388 */ /* 0x0009e80000000800 */
[----:B------:R-:W-:Y:S04]  /*08f0*/  STS [R66+0x8], R46 ;  /* 0x0000082e42007388 */ /* 0x000fe80000000800 */
[----:B------:R5:W-:Y:S01]  /*0900*/  STS [R66+0xc], R47 ;  /* 0x00000c2f42007388 */ /* 0x000be20000000800 */
[----:B---3--:R-:W-:Y:S01]  /*0910*/  CS2R R50, SRZ ;  /* 0x0000000000327805 */ /* 0x008fe2000001ff00 */
[C---:B-1----:R-:W-:Y:S01]  /*0920*/  IMAD.WIDE R48, R60.reuse, 0x4, R48 ;  /* 0x000000043c307825 */ /* 0x042fe200078e0230 */
[----:B----4-:R-:W1:Y:S08]  /*0930*/  LDC.64 R44, c[0x0][0x238] ;  /* 0x00008e00ff2c7b82 */ /* 0x010e700000000a00 */
[----:B------:R-:W-:Y:S08]  /*0940*/  BAR.SYNC.DEFER_BLOCKING 0x0 ;  /* 0x0000000000007b1d */ /* 0x000ff00000010000 */
[----:B-----5:R-:W3:Y:S01]  /*0950*/  LDC.64 R46, c[0x0][0x228] ;  /* 0x00008a00ff2e7b82 */ /* 0x020ee20000000a00 */
[----:B------:R-:W-:Y:S04]  /*0960*/  LDS R10, [R58] ;  /* 0x000000003a0a7984 */ /* 0x000fe80000000800 */
[----:B------:R-:W-:Y:S04]  /*0970*/  LDS R9, [R58+0x404] ;  /* 0x000404003a097984 */ /* 0x000fe80000000800 */
[----:B------:R-:W-:Y:S04]  /*0980*/  LDS R8, [R58+0x808] ;  /* 0x000808003a087984 */ /* 0x000fe80000000800 */
[----:B------:R-:W-:Y:S01]  /*0990*/  LDS R7, [R58+0xc0c] ;  /* 0x000c0c003a077984 */ /* 0x000fe20000000800 */
[----:B------:R-:W-:Y:S06]  /*09a0*/  BAR.SYNC.DEFER_BLOCKING 0x0 ;  /* 0x0000000000007b1d */ /* 0x000fec0000010000 */
[----:B--2---:R-:W-:Y:S04]  /*09b0*/  STS [R43], R24 ;  /* 0x000000182b007388 */ /* 0x004fe80000000800 */
[----:B------:R2:W-:Y:S04]  /*09c0*/  STS [R66+0x4], R25 ;  /* 0x0000041942007388 */ /* 0x0005e80000000800 */
[----:B------:R-:W-:Y:S04]  /*09d0*/  STS [R66+0x8], R26 ;  /* 0x0000081a42007388 */ /* 0x000fe80000000800 */
[----:B------:R4:W-:Y:S01]  /*09e0*/  STS [R66+0xc], R27 ;  /* 0x00000c1b42007388 */ /* 0x0009e20000000800 */
[C---:B---3--:R-:W-:Y:S01]  /*09f0*/  IMAD.WIDE R46, R60.reuse, 0x4, R46 ;  /* 0x000000043c2e7825 */ /* 0x048fe200078e022e */
[----:B--2---:R-:W2:Y:S08]  /*0a00*/  LDC.64 R24, c[0x0][0x240] ;  /* 0x00009000ff187b82 */ /* 0x004eb00000000a00 */
[----:B------:R-:W-:Y:S06]  /*0a10*/  BAR.SYNC.DEFER_BLOCKING 0x0 ;  /* 0x0000000000007b1d */ /* 0x000fec0000010000 */
[----:B------:R3:W5:Y:S04]  /*0a20*/  @!P4 LDG.E.EL R51, desc[UR6][R48.64] ;  /* 0x000000063033c981 */ /* 0x000768000c2e1900 */
[----:B------:R0:W5:Y:S01]  /*0a30*/  @!P4 LDG.E.EL R50, desc[UR6][R46.64] ;  /* 0x000000062e32c981 */ /* 0x000162000c2e1900 */
[----:B-1----:R-:W-:-:S04]  /*0a40*/  IMAD.WIDE R44, R60, 0x4, R44 ;  /* 0x000000043c2c7825 */ /* 0x002fc800078e022c */
[----:B--2---:R-:W-:Y:S01]  /*0a50*/  IMAD.WIDE R24, R60, 0x4, R24 ;  /* 0x000000043c187825 */ /* 0x004fe200078e0218 */
[----:B------:R-:W-:Y:S01]  /*0a60*/  HFMA2.MMA R60, -RZ, RZ, 0, 0 ;  /* 0x00000000ff3c7435 */ /* 0x000fe200000001ff */
[----:B------:R-:W-:Y:S01]  /*0a70*/  MOV R43, RZ ;  /* 0x000000ff002b7202 */ /* 0x000fe20000000f00 */
[----:B---3--:R-:W-:Y:S04]  /*0a80*/  LDS R49, [R58+0x404] ;  /* 0x000404003a317984 */ /* 0x008fe80000000800 */
[----:B0-----:R-:W-:Y:S04]  /*0a90*/  LDS R47, [R58+0x808] ;  /* 0x000808003a2f7984 */ /* 0x001fe80000000800 */
[----:B------:R-:W2:Y:S04]  /*0aa0*/  @!P4 LDG.E.EL R43, desc[UR6][R44.64] ;  /* 0x000000062c2bc981 */ /* 0x000ea8000c2e1900 */
[----:B------:R0:W2:Y:S04]  /*0ab0*/  @!P4 LDG.E.EL R60, desc[UR6][R24.64] ;  /* 0x00000006183cc981 */ /* 0x0000a8000c2e1900 */
[----:B------:R-:W-:Y:S01]  /*0ac0*/  LDS R46, [R58+0xc0c] ;  /* 0x000c0c003a2e7984 */ /* 0x000fe20000000800 */
[----:B----4-:R-:W-:Y:S01]  /*0ad0*/  MOV R27, 0x3e800000 ;  /* 0x3e800000001b7802 */ /* 0x010fe20000000f00 */
[--C-:B------:R-:W-:Y:S01]  /*0ae0*/  FADD R67, R67, R42.reuse ;  /* 0x0000002a43437221 */ /* 0x100fe20000000000 */
[--C-:B0-----:R-:W-:Y:S01]  /*0af0*/  FADD R24, R53, R42.reuse ;  /* 0x0000002a35187221 */ /* 0x101fe20000000000 */
[--C-:B------:R-:W-:Y:S01]  /*0b00*/  FADD R63, R63, R42.reuse ;  /* 0x0000002a3f3f7221 */ /* 0x100fe20000000000 */
        /* <DEDUP_REMOVED lines=10> */
[----:B------:R-:W-:Y:S01]  /*0bb0*/  FADD R57, R56, R42 ;  /* 0x0000002a38397221 */ /* 0x000fe20000000000 */
[----:B-----5:R-:W-:-:S04]  /*0bc0*/  FADD R51, R51, 9.9999997473787516356e-06 ;  /* 0x3727c5ac33337421 */ /* 0x020fc80000000000 */
[----:B------:R0:W1:Y:S02]  /*0bd0*/  MUFU.SQRT R26, R51 ;  /* 0x00000033001a7308 */ /* 0x0000640000002000 */
[----:B0-----:R-:W-:Y:S01]  /*0be0*/  LDS R51, [R58] ;  /* 0x000000003a337984 */ /* 0x001fe20000000800 */
[----:B------:R-:W-:Y:S01]  /*0bf0*/  BAR.SYNC.DEFER_BLOCKING 0x0 ;  /* 0x0000000000007b1d */ /* 0x000fe20000010000 */
[C---:B-1----:R-:W-:Y:S02]  /*0c00*/  FSETP.GT.AND P4, PT, R26.reuse, 8.50705917302346158658e+37, PT ;  /* 0x7e8000001a00780b */ /* 0x042fe40003f84000 */
[----:B------:R-:W-:-:S11]  /*0c10*/  FSETP.GEU.AND P5, PT, R26, 1.175494350822287508e-38, PT ;  /* 0x008000001a00780b */ /* 0x000fd60003fae000 */
[----:B------:R-:W-:-:S04]  /*0c20*/  @P4 FMUL R26, R26, 0.25 ;  /* 0x3e8000001a1a4820 */ /* 0x000fc80000400000 */
[----:B------:R-:W-:-:S04]  /*0c30*/  @!P5 FMUL R26, R26, 16777216 ;  /* 0x4b8000001a1ad820 */ /* 0x000fc80000400000 */
[----:B------:R-:W0:Y:S01]  /*0c40*/  MUFU.RCP R44, R26 ;  /* 0x0000001a002c7308 */ /* 0x000e220000001000 */
[----:B------:R1:W-:Y:S01]  /*0c50*/  STS [R58], R42 ;  /* 0x0000002a3a007388 */ /* 0x0003e20000000800 */
[----:B------:R-:W-:-:S05]  /*0c60*/  FSEL R27, R27, 1, P4 ;  /* 0x3f8000001b1b7808 */ /* 0x000fca0002000000 */
[----:B------:R-:W-:-:S04]  /*0c70*/  @!P5 FMUL R27, R27, 16777216 ;  /* 0x4b8000001b1bd820 */ /* 0x000fc80000400000 */
[----:B0-----:R-:W-:Y:S01]  /*0c80*/  FMUL R44, R44, R27 ;  /* 0x0000001b2c2c7220 */ /* 0x001fe20000400000 */
[--C-:B------:R-:W-:Y:S01]  /*0c90*/  FADD R27, R55, R42.reuse ;  /* 0x0000002a371b7221 */ /* 0x100fe20000000000 */
[----:B------:R-:W-:Y:S01]  /*0ca0*/  FADD R55, R77, R42 ;  /* 0x0000002a4d377221 */ /* 0x000fe20000000000 */
[--C-:B------:R-:W-:Y:S01]  /*0cb0*/  FADD R77, R67, -R50.reuse ;  /* 0x80000032434d7221 */ /* 0x100fe20000000000 */
[--C-:B------:R-:W-:Y:S01]  /*0cc0*/  FADD R67, R24, -R50.reuse ;  /* 0x8000003218437221 */ /* 0x100fe20000000000 */
[--C-:B------:R-:W-:Y:S01]  /*0cd0*/  FADD R27, R27, -R50.reuse ;  /* 0x800000321b1b7221 */ /* 0x100fe20000000000 */
[----:B------:R-:W-:Y:S01]  /*0ce0*/  LEA R24, R62, UR4, 0x2 ;  /* 0x000000043e187c11 */ /* 0x000fe2000f8e10ff */
[--C-:B-1----:R-:W-:Y:S01]  /*0cf0*/  FADD R42, R63, -R50.reuse ;  /* 0x800000323f2a7221 */ /* 0x102fe20000000000 */
[--C-:B------:R-:W-:Y:S01]  /*0d00*/  FADD R56, R61, -R50.reuse ;  /* 0x800000323d387221 */ /* 0x100fe20000000000 */
[--C-:B------:R-:W-:Y:S01]  /*0d10*/  FADD R61, R25, -R50.reuse ;  /* 0x80000032193d7221 */ /* 0x100fe20000000000 */
[----:B------:R-:W-:Y:S01]  /*0d20*/  FMUL R63, R27, R44 ;  /* 0x0000002c1b3f7220 */ /* 0x000fe20000400000 */
[----:B------:R-:W-:Y:S01]  /*0d30*/  BAR.SYNC.DEFER_BLOCKING 0x0 ;  /* 0x0000000000007b1d */ /* 0x000fe20000010000 */
[----:B------:R-:W-:-:S04]  /*0d40*/  FADD R45, R45, -R50 ;  /* 0x800000322d2d7221 */ /* 0x000fc80000000000 */
[-C--:B------:R-:W-:Y:S02]  /*0d50*/  FMUL R62, R45, R44.reuse ;  /* 0x0000002c2d3e7220 */ /* 0x080fe40000400000 */
[----:B------:R-:W0:Y:S01]  /*0d60*/  S2R R45, SR_TID.X ;  /* 0x00000000002d7919 */ /* 0x000e220000002100 */
[----:B------:R-:W1:Y:S01]  /*0d70*/  LDS.128 R24, [R24] ;  /* 0x0000000018187984 */ /* 0x000e620000000c00 */
[--C-:B------:R-:W-:Y:S01]  /*0d80*/  FADD R59, R59, -R50.reuse ;  /* 0x800000323b3b7221 */ /* 0x100fe20000000000 */
[--C-:B------:R-:W-:Y:S01]  /*0d90*/  FADD R55, R55, -R50.reuse ;  /* 0x8000003237377221 */ /* 0x100fe20000000000 */
[--C-:B------:R-:W-:Y:S01]  /*0da0*/  FADD R53, R53, -R50.reuse ;  /* 0x8000003235357221 */ /* 0x100fe20000000000 */
[--C-:B------:R-:W-:Y:S01]  /*0db0*/  FADD R33, R33, -R50.reuse ;  /* 0x8000003221217221 */ /* 0x100fe20000000000 */
[--C-:B------:R-:W-:Y:S01]  /*0dc0*/  FADD R57, R57, -R50.reuse ;  /* 0x8000003239397221 */ /* 0x100fe20000000000 */
[--C-:B------:R-:W-:Y:S01]  /*0dd0*/  FADD R75, R75, -R50.reuse ;  /* 0x800000324b4b7221 */ /* 0x100fe20000000000 */
[--C-:B------:R-:W-:Y:S01]  /*0de0*/  FADD R73, R73, -R50.reuse ;  /* 0x8000003249497221 */ /* 0x100fe20000000000 */
[--C-:B------:R-:W-:Y:S01]  /*0df0*/  FADD R71, R71, -R50.reuse ;  /* 0x8000003247477221 */ /* 0x100fe20000000000 */
[----:B------:R-:W-:Y:S01]  /*0e00*/  FADD R69, R69, -R50 ;  /* 0x8000003245457221 */ /* 0x000fe20000000000 */
[-C--:B------:R-:W-:Y:S01]  /*0e10*/  FMUL R58, R61, R44.reuse ;  /* 0x0000002c3d3a7220 */ /* 0x080fe20000400000 */
        /* <DEDUP_REMOVED lines=12> */
[----:B------:R-:W-:Y:S01]  /*0ee0*/  FMUL R67, R67, R44 ;  /* 0x0000002c43437220 */ /* 0x000fe20000400000 */
[-CC-:B--2---:R-:W-:Y:S01]  /*0ef0*/  FFMA R44, R48, R43.reuse, R60.reuse ;  /* 0x0000002b302c7223 */ /* 0x184fe2000000003c */
[-CC-:B------:R-:W-:Y:S01]  /*0f00*/  FFMA R57, R42, R43.reuse, R60.reuse ;  /* 0x0000002b2a397223 */ /* 0x180fe2000000003c */
        /* <DEDUP_REMOVED lines=8> */
[C---:B-1----:R-:W-:Y:S01]  /*0f90*/  FADD R21, R25.reuse, R21 ;  /* 0x0000001519157221 */ /* 0x042fe20000000000 */
[C---:B------:R-:W-:Y:S01]  /*0fa0*/  FADD R37, R25.reuse, R37 ;  /* 0x0000002519257221 */ /* 0x040fe20000000000 */
[C---:B------:R-:W-:Y:S01]  /*0fb0*/  FADD R29, R25.reuse, R29 ;  /* 0x0000001d191d7221 */ /* 0x040fe20000000000 */
[----:B------:R-:W-:Y:S01]  /*0fc0*/  FADD R17, R25, R17 ;  /* 0x0000001119117221 */ /* 0x000fe20000000000 */
[----:B0-----:R-:W-:Y:S01]  /*0fd0*/  SHF.L.U32 R25, R45, 0x4, RZ ;  /* 0x000000042d197819 */ /* 0x001fe200000006ff */
[-CC-:B------:R-:W-:Y:S01]  /*0fe0*/  FFMA R52, R71, R43.reuse, R60.reuse ;  /* 0x0000002b47347223 */ /* 0x180fe2000000003c */
[----:B------:R-:W-:-:S02]  /*0ff0*/  FFMA R53, R73, R43, R60 ;  /* 0x0000002b49357223 */ /* 0x000fc4000000003c */
[----:B------:R-:W-:Y:S01]  /*1000*/  LOP3.LUT R25, R25, 0xff0, RZ, 0xc0, !PT ;  /* 0x00000ff019197812 */ /* 0x000fe200078ec0ff */
[-CC-:B------:R-:W-:Y:S01]  /*1010*/  FFMA R50, R75, R43.reuse, R60.reuse ;  /* 0x0000002b4b327223 */ /* 0x180fe2000000003c */
[-CC-:B------:R-:W-:Y:S01]  /*1020*/  FFMA R42, R77, R43.reuse, R60.reuse ;  /* 0x0000002b4d2a7223 */ /* 0x180fe2000000003c */
[-CC-:B------:R-:W-:Y:S01]  /*1030*/  FFMA R54, R67, R43.reuse, R60.reuse ;  /* 0x0000002b43367223 */ /* 0x180fe2000000003c */
[----:B------:R-:W-:Y:S01]  /*1040*/  FFMA R43, R62, R43, R60 ;  /* 0x0000002b3e2b7223 */ /* 0x000fe2000000003c */
[----:B------:R-:W-:Y:S01]  /*1050*/  IADD3 R60, R25, UR4, RZ ;  /* 0x00000004193c7c10 */ /* 0x000fe2000fffe0ff */
[C---:B------:R-:W-:Y:S01]  /*1060*/  FADD R20, R24.reuse, R20 ;  /* 0x0000001418147221 */ /* 0x040fe20000000000 */
[C---:B------:R-:W-:Y:S01]  /*1070*/  FADD R36, R24.reuse, R36 ;  /* 0x0000002418247221 */ /* 0x040fe20000000000 */
[C---:B------:R-:W-:Y:S01]  /*1080*/  FADD R28, R24.reuse, R28 ;  /* 0x0000001c181c7221 */ /* 0x040fe20000000000 */
[----:B------:R-:W-:Y:S01]  /*1090*/  FADD R16, R24, R16 ;  /* 0x0000001018107221 */ /* 0x000fe20000000000 */
        /* <DEDUP_REMOVED lines=8> */
[----:B------:R-:W-:Y:S01]  /*1120*/  BAR.SYNC.DEFER_BLOCKING 0x0 ;  /* 0x0000000000007b1d */ /* 0x000fe20000010000 */
[----:B------:R-:W-:Y:S01]  /*1130*/  FADD R24, R32, R61 ;  /* 0x0000003d20187221 */ /* 0x000fe20000000000 */
[----:B------:R-:W-:Y:S01]  /*1140*/  FADD R26, R6, R59 ;  /* 0x0000003b061a7221 */ /* 0x000fe20000000000 */
[----:B------:R-:W-:Y:S01]  /*1150*/  FADD R32, R5, R54 ;  /* 0x0000003605207221 */ /* 0x000fe20000000000 */
[----:B------:R-:W-:Y:S01]  /*1160*/  FADD R27, R4, R57 ;  /* 0x00000039041b7221 */ /* 0x000fe20000000000 */
[----:B------:R-:W-:Y:S01]  /*1170*/  LEA R60, R25, R60, 0x2 ;  /* 0x0000003c193c7211 */ /* 0x000fe200078e10ff */
[----:B------:R-:W-:Y:S01]  /*1180*/  FADD R4, R10, R55 ;  /* 0x000000370a047221 */ /* 0x000fe20000000000 */
        /* <DEDUP_REMOVED lines=11> */
[----:B------:R-:W-:Y:S04]  /*1240*/  @P3 STG.E.128 desc[UR6][R64.64], R16 ;  /* 0x0000001040003986 */ /* 0x000fe8000c101d06 */
[----:B------:R0:W-:Y:S04]  /*1250*/  @P2 STG.E.128 desc[UR6][R12.64], R20 ;  /* 0x000000140c002986 */ /* 0x0001e8000c101d06 */
[----:B------:R-:W-:Y:S04]  /*1260*/  @P1 STG.E.128 desc[UR6][R40.64], R36 ;  /* 0x0000002428001986 */ /* 0x000fe8000c101d06 */
[----:B------:R1:W-:Y:S04]  /*1270*/  @P0 STG.E.128 desc[UR6][R14.64], R28 ;  /* 0x0000001c0e000986 */ /* 0x0003e8000c101d06 */
[----:B------:R-:W-:Y:S04]  /*1280*/  STS.128 [R60], R32 ;  /* 0x000000203c007388 */ /* 0x000fe80000000c00 */
[----:B------:R-:W-:Y:S04]  /*1290*/  STS.128 [R60+0x10], R24 ;  /* 0x000010183c007388 */ /* 0x000fe80000000c00 */
[----:B------:R2:W-:Y:S04]  /*12a0*/  STS.128 [R60+0x20], R4 ;  /* 0x000020043c007388 */ /* 0x0005e80000000c00 */
[----:B------:R-:W-:Y:S01]  /*12b0*/  STS.128 [R60+0x30], R52 ;  /* 0x000030343c007388 */ /* 0x000fe20000000c00 */
[C---:B------:R-:W-:Y:S01]  /*12c0*/  LOP3.LUT R8, R3.reuse, 0x400, RZ, 0xfc, !PT ;  /* 0x0000040003087812 */ /* 0x040fe200078efcff */
[----:B0-----:R-:W0:Y:S01]  /*12d0*/  LDC.64 R22, c[0x0][0x248] ;  /* 0x00009200ff167b82 */ /* 0x001e220000000a00 */
[----:B------:R-:W-:-:S02]  /*12e0*/  LOP3.LUT R10, R3, 0x800, RZ, 0xfc, !PT ;  /* 0x00000800030a7812 */ /* 0x000fc400078efcff */
[----:B------:R-:W-:Y:S02]  /*12f0*/  LOP3.LUT R45, R45, 0xfc, RZ, 0xc0, !PT ;  /* 0x000000fc2d2d7812 */ /* 0x000fe400078ec0ff */
[----:B------:R-:W-:Y:S02]  /*1300*/  LOP3.LUT R9, R8, 0x7f0, RZ, 0xc0, !PT ;  /* 0x000007f008097812 */ /* 0x000fe400078ec0ff */
[----:B------:R-:W-:Y:S02]  /*1310*/  LOP3.LUT R11, R10, 0xbf0, RZ, 0xc0, !PT ;  /* 0x00000bf00a0b7812 */ /* 0x000fe400078ec0ff */
[----:B------:R-:W-:Y:S02]  /*1320*/  LEA R8, R45, UR4, 0x2 ;  /* 0x000000042d087c11 */ /* 0x000fe4000f8e10ff */
[----:B------:R-:W-:Y:S02]  /*1330*/  IADD3 R10, R9, UR4, RZ ;  /* 0x00000004090a7c10 */ /* 0x000fe4000fffe0ff */
[----:B-1----:R-:W-:-:S02]  /*1340*/  IADD3 R14, R11, UR4, RZ ;  /* 0x000000040b0e7c10 */ /* 0x002fc4000fffe0ff */
[C---:B------:R-:W-:Y:S01]  /*1350*/  LEA R16, R3.reuse, R8, 0x2 ;  /* 0x0000000803107211 */ /* 0x040fe200078e10ff */
[----:B------:R-:W-:Y:S01]  /*1360*/  BAR.SYNC.DEFER_BLOCKING 0x0 ;  /* 0x0000000000007b1d */ /* 0x000fe20000010000 */
[C---:B------:R-:W-:Y:S02]  /*1370*/  LEA R12, R3.reuse, R10, 0x2 ;  /* 0x0000000a030c7211 */ /* 0x040fe400078e10ff */
[----:B------:R-:W-:Y:S02]  /*1380*/  LEA R8, R3, R14, 0x2 ;  /* 0x0000000e03087211 */ /* 0x000fe400078e10ff */
[----:B------:R-:W-:-:S04]  /*1390*/  SHF.R.S32.HI R21, RZ, 0x1f, R0 ;  /* 0x0000001fff157819 */ /* 0x000fc80000011400 */
[----:B------:R-:W-:Y:S01]  /*13a0*/  LEA.HI R21, R21, R0, RZ, 0x6 ;  /* 0x0000000015157211 */ /* 0x000fe200078f30ff */
[----:B------:R-:W1:Y:S04]  /*13b0*/  LDS.128 R16, [R16] ;  /* 0x0000000010107984 */ /* 0x000e680000000c00 */
[----:B------:R-:W3:Y:S04]  /*13c0*/  LDS.128 R12, [R12+0x1000] ;  /* 0x001000000c0c7984 */ /* 0x000ee80000000c00 */
[----:B------:R-:W4:Y:S01]  /*13d0*/  LDS.128 R8, [R8+0x2000] ;  /* 0x0020000008087984 */ /* 0x000f220000000c00 */
[----:B--2---:R-:W-:-:S02]  /*13e0*/  SHF.L.U32 R4, R21, 0x9, RZ ;  /* 0x0000000915047819 */ /* 0x004fc400000006ff */
[----:B------:R-:W-:Y:S02]  /*13f0*/  LOP3.LUT R25, R21, 0xffffffc0, RZ, 0xc0, !PT ;  /* 0xffffffc015197812 */ /* 0x000fe400078ec0ff */
[----:B------:R-:W-:Y:S02]  /*1400*/  LOP3.LUT R5, R4, 0xffff8000, RZ, 0xc0, !PT ;  /* 0xffff800004057812 */ /* 0x000fe400078ec0ff */
[----:B------:R-:W-:Y:S02]  /*1410*/  ISETP.GE.AND P0, PT, R0, 0x100, PT ;  /* 0x000001000000780c */ /* 0x000fe40003f06270 */
[----:B------:R-:W-:Y:S02]  /*1420*/  IADD3 R25, R5, R0, -R25 ;  /* 0x0000000005197210 */ /* 0x000fe40007ffe819 */
[----:B------:R-:W-:Y:S02]  /*1430*/  LOP3.LUT R0, R3, 0xc00, RZ, 0xfc, !PT ;  /* 0x00000c0003007812 */ /* 0x000fe400078efcff */
[----:B------:R-:W-:-:S02]  /*1440*/  LOP3.LUT R5, R2, 0x40, RZ, 0xfc, !PT ;  /* 0x0000004002057812 */ /* 0x000fc400078efcff */
[----:B------:R-:W-:Y:S02]  /*1450*/  LOP3.LUT R4, R2, 0x80, RZ, 0xfc, !PT ;  /* 0x0000008002047812 */ /* 0x000fe400078efcff */
[----:B------:R-:W-:Y:S02]  /*1460*/  LOP3.LUT R6, R0, 0xff0, RZ, 0xc0, !PT ;  /* 0x00000ff000067812 */ /* 0x000fe400078ec0ff */
[C---:B------:R-:W-:Y:S02]  /*1470*/  LOP3.LUT R0, R2.reuse, 0xc0, RZ, 0xfc, !PT ;  /* 0x000000c002007812 */ /* 0x040fe400078efcff */
[----:B------:R-:W-:Y:S02]  /*1480*/  ISETP.LT.AND P3, PT, R2, 0x200, !P0 ;  /* 0x000002000200780c */ /* 0x000fe40004761270 */
[----:B------:R-:W-:Y:S02]  /*1490*/  ISETP.LT.AND P2, PT, R5, 0x200, !P0 ;  /* 0x000002000500780c */ /* 0x000fe40004741270 */
[----:B------:R-:W-:-:S02]  /*14a0*/  ISETP.LT.AND P1, PT, R4, 0x200, !P0 ;  /* 0x000002000400780c */ /* 0x000fc40004721270 */
[-C--:B------:R-:W-:Y:S02]  /*14b0*/  LEA R7, R2, R25.reuse, 0x6 ;  /* 0x0000001902077211 */ /* 0x080fe400078e30ff */
[----:B------:R-:W-:Y:S02]  /*14c0*/  ISETP.LT.AND P0, PT, R0, 0x200, !P0 ;  /* 0x000002000000780c */ /* 0x000fe40004701270 */
[-C--:B------:R-:W-:Y:S02]  /*14d0*/  LEA R21, R5, R25.reuse, 0x6 ;  /* 0x0000001905157211 */ /* 0x080fe400078e30ff */
[----:B------:R-:W-:Y:S01]  /*14e0*/  LEA R27, R4, R25, 0x6 ;  /* 0x00000019041b7211 */ /* 0x000fe200078e30ff */
[----:B0-----:R-:W-:Y:S01]  /*14f0*/  IMAD.WIDE R4, R7, 0x4, R22 ;  /* 0x0000000407047825 */ /* 0x001fe200078e0216 */
[----:B------:R-:W-:-:S03]  /*1500*/  IADD3 R2, R6, UR4, RZ ;  /* 0x0000000406027c10 */ /* 0x000fc6000fffe0ff */
[--C-:B------:R-:W-:Y:S01]  /*1510*/  IMAD.WIDE R6, R21, 0x4, R22.reuse ;  /* 0x0000000415067825 */ /* 0x100fe200078e0216 */
[----:B-1----:R0:W-:Y:S03]  /*1520*/  @P3 STG.E.128 desc[UR6][R4.64], R16 ;  /* 0x0000001004003986 */ /* 0x0021e6000c101d06 */
[----:B------:R-:W-:Y:S01]  /*1530*/  IMAD.WIDE R20, R27, 0x4, R22 ;  /* 0x000000041b147825 */ /* 0x000fe200078e0216 */
[----:B---3--:R0:W-:Y:S01]  /*1540*/  @P2 STG.E.128 desc[UR6][R6.64], R12 ;  /* 0x0000000c06002986 */ /* 0x0081e2000c101d06 */
[----:B------:R-:W-:-:S03]  /*1550*/  LEA R24, R3, R2, 0x2 ;  /* 0x0000000203187211 */ /* 0x000fc600078e10ff */
[----:B----4-:R0:W-:Y:S02]  /*1560*/  @P1 STG.E.128 desc[UR6][R20.64], R8 ;  /* 0x0000000814001986 */ /* 0x0101e4000c101d06 */
[----:B0-----:R-:W-:Y:S05]  /*1570*/  @!P0 EXIT ;  /* 0x000000000000894d */ /* 0x001fea0003800000 */
[----:B0-----:R-:W0:Y:S01]  /*1580*/  LDS.128 R4, [R24+0x3000] ;  /* 0x0030000018047984 */ /* 0x001e220000000c00 */
[----:B------:R-:W-:-:S05]  /*1590*/  LEA R3, R0, R25, 0x6 ;  /* 0x0000001900037211 */ /* 0x000fca00078e30ff */
[----:B------:R-:W-:-:S05]  /*15a0*/  IMAD.WIDE R2, R3, 0x4, R22 ;  /* 0x0000000403027825 */ /* 0x000fca00078e0216 */
[----:B0-----:R-:W-:Y:S01]  /*15b0*/  STG.E.128 desc[UR6][R2.64], R4 ;  /* 0x0000000402007986 */ /* 0x001fe2000c101d06 */
[----:B------:R-:W-:Y:S05]  /*15c0*/  EXIT ;  /* 0x000000000000794d */ /* 0x000fea0003800000 */
.L_x_0:
[----:B------:R-:W-:-:S00]  /*15d0*/  BRA `(.L_x_0) ;  /* 0xfffffffc00fc7947 */ /* 0x000fc0000383ffff */
[----:B------:R-:W-:-:S00]  /*15e0*/  NOP ;  /* 0x0000000000007918 */ /* 0x000fc00000000000 */
        /* <DEDUP_REMOVED lines=9> */
.L_x_1:


//--------------------- .nv.global.init           --------------------------
	.section	.nv.global.init,"aw",@progbits
.nv.global.init:
	.type		_$_str,@object
	.size		_$_str,(_$_str_$_2 - _$_str)
_$_str:
        /*0000*/ 	.byte	0x5f, 0x5f, 0x43, 0x55, 0x44, 0x41, 0x5f, 0x46, 0x54, 0x5a, 0x00
	.type		_$_str_$_2,@object
	.size		_$_str_$_2,(.L_1 - _$_str_$_2)
_$_str_$_2:
        /*000b*/ 	.byte	0x5f, 0x5f, 0x43, 0x55, 0x44, 0x41, 0x5f, 0x50, 0x52, 0x45, 0x43, 0x5f, 0x53, 0x51, 0x52, 0x54
        /*001b*/ 	.byte	0x00
.L_1:


//--------------------- .nv.shared.triton_poi_fused__native_batch_norm_legit_no_training_add_convolution_14 --------------------------
	.section	.nv.shared.triton_poi_fused__native_batch_norm_legit_no_training_add_convolution_14,"aw",@nobits
	.sectionflags	@""
	.align	16
	.zero		1024


//--------------------- .nv.constant0.triton_poi_fused__native_batch_norm_legit_no_training_add_convolution_14 --------------------------
	.section	.nv.constant0.triton_poi_fused__native_batch_norm_legit_no_training_add_convolution_14,"a",@progbits
	.sectionflags	@""
	.align	4
.nv.constant0.triton_poi_fused__native_batch_norm_legit_no_training_add_convolution_14:
	.zero		600
